	.headerflags	@"EF_CUDA_TEXMODE_UNIFIED EF_CUDA_64BIT_ADDRESS EF_CUDA_SM86 EF_CUDA_VIRTUAL_SM(EF_CUDA_SM86)"
	.elftype	@"ET_EXEC"


//--------------------- .nv.info                  --------------------------
	.section	.nv.info,"",@"SHT_CUDA_INFO"
	.align	4


	//----- nvinfo : EIATTR_REGCOUNT
	.align		4
        /*0000*/ 	.byte	0x04, 0x2f
        /*0002*/ 	.short	(.L_1 - .L_0)
	.align		4
.L_0:
        /*0004*/ 	.word	index@(triton__0d12)
        /*0008*/ 	.word	0x00000010


	//----- nvinfo : EIATTR_MAX_STACK_SIZE
	.align		4
.L_1:
        /*000c*/ 	.byte	0x04, 0x23
        /*000e*/ 	.short	(.L_3 - .L_2)
	.align		4
.L_2:
        /*0010*/ 	.word	index@(triton__0d12)
        /*0014*/ 	.word	0x00000000


	//----- nvinfo : EIATTR_MIN_STACK_SIZE
	.align		4
.L_3:
        /*0018*/ 	.byte	0x04, 0x12
        /*001a*/ 	.short	(.L_5 - .L_4)
	.align		4
.L_4:
        /*001c*/ 	.word	index@(triton__0d12)
        /*0020*/ 	.word	0x00000000


	//----- nvinfo : EIATTR_FRAME_SIZE
	.align		4
.L_5:
        /*0024*/ 	.byte	0x04, 0x11
        /*0026*/ 	.short	(.L_7 - .L_6)
	.align		4
.L_6:
        /*0028*/ 	.word	index@(triton__0d12)
        /*002c*/ 	.word	0x00000000
.L_7:


//--------------------- .nv.info.triton__0d12     --------------------------
	.section	.nv.info.triton__0d12,"",@"SHT_CUDA_INFO"
	.align	4


	//----- nvinfo : EIATTR_CUDA_API_VERSION
	.align		4
        /*0000*/ 	.byte	0x04, 0x37
        /*0002*/ 	.short	(.L_9 - .L_8)
.L_8:
        /*0004*/ 	.word	0x0000007b


	//----- nvinfo : EIATTR_SW2861232_WAR
	.align		4
.L_9:
        /*0008*/ 	.byte	0x01, 0x35
	.zero		2


	//----- nvinfo : EIATTR_PARAM_CBANK
	.align		4
        /*000c*/ 	.byte	0x04, 0x0a
        /*000e*/ 	.short	(.L_11 - .L_10)
	.align		4
.L_10:
        /*0010*/ 	.word	index@(.nv.constant0.triton__0d12)
        /*0014*/ 	.short	0x0160
        /*0016*/ 	.short	0x0014


	//----- nvinfo : EIATTR_CBANK_PARAM_SIZE
	.align		4
.L_11:
        /*0018*/ 	.byte	0x03, 0x19
        /*001a*/ 	.short	0x0014


	//----- nvinfo : EIATTR_KPARAM_INFO
	.align		4
        /*001c*/ 	.byte	0x04, 0x17
        /*001e*/ 	.short	(.L_13 - .L_12)
.L_12:
        /*0020*/ 	.word	0x00000000
        /*0024*/ 	.short	0x0002
        /*0026*/ 	.short	0x0010
        /*0028*/ 	.byte	0x00, 0xf0, 0x11, 0x00


	//----- nvinfo : EIATTR_KPARAM_INFO
	.align		4
.L_13:
        /*002c*/ 	.byte	0x04, 0x17
        /*002e*/ 	.short	(.L_15 - .L_14)
.L_14:
        /*0030*/ 	.word	0x00000000
        /*0034*/ 	.short	0x0001
        /*0036*/ 	.short	0x0008
        /*0038*/ 	.byte	0x00, 0xf0, 0x21, 0x00


	//----- nvinfo : EIATTR_KPARAM_INFO
	.align		4
.L_15:
        /*003c*/ 	.byte	0x04, 0x17
        /*003e*/ 	.short	(.L_17 - .L_16)
.L_16:
        /*0040*/ 	.word	0x00000000
        /*0044*/ 	.short	0x0000
        /*0046*/ 	.short	0x0000
        /*0048*/ 	.byte	0x00, 0xf0, 0x21, 0x00


	//----- nvinfo : EIATTR_MAXREG_COUNT
	.align		4
.L_17:
        /*004c*/ 	.byte	0x03, 0x1b
        /*004e*/ 	.short	0x00ff


	//----- nvinfo : EIATTR_EXIT_INSTR_OFFSETS
	.align		4
        /*0050*/ 	.byte	0x04, 0x1c
        /*0052*/ 	.short	(.L_19 - .L_18)


	//   ....[0]....
.L_18:
        /*0054*/ 	.word	0x00000230


	//   ....[1]....
        /*0058*/ 	.word	0x000002d0


	//----- nvinfo : EIATTR_MAX_THREADS
	.align		4
.L_19:
        /*005c*/ 	.byte	0x04, 0x05
        /*005e*/ 	.short	(.L_21 - .L_20)
.L_20:
        /*0060*/ 	.word	0x00000080
        /*0064*/ 	.word	0x00000001
        /*0068*/ 	.word	0x00000001
.L_21:


//--------------------- .nv.rel.action            --------------------------
	.section	.nv.rel.action,"",@"SHT_CUDA_RELOCINFO"
	.align	8
	.sectionentsize	8
        /*0000*/ 	.byte	0x73, 0x00, 0x00, 0x00, 0x00, 0x00, 0x00, 0x00, 0x00, 0x00, 0x00, 0x11, 0x25, 0x00, 0x05, 0x36


//--------------------- .nv.constant0.triton__0d12 --------------------------
	.section	.nv.constant0.triton__0d12,"a",@progbits
	.align	4
.nv.constant0.triton__0d12:
	.zero		372


//--------------------- .text.triton__0d12        --------------------------
	.section	.text.triton__0d12,"ax",@progbits
	.sectionflags	@"SHF_BARRIERS=1"
	.sectioninfo	@"SHI_REGISTERS=16"
	.align	128
        .global         triton__0d12
        .type           triton__0d12,@function
        .size           triton__0d12,(.L_x_1 - triton__0d12)
        .other          triton__0d12,@"STO_CUDA_ENTRY STV_DEFAULT"
triton__0d12:
.text.triton__0d12:
[----:B------:R-:W-:-:S02]  /*0000*/  IMAD.MOV.U32 R1, RZ, RZ, c[0x0][0x28] ;  /* 0x00000a00ff017624 */ /* 0x000fc400078e00ff */
[----:B------:R-:W0:Y:S01]  /*0010*/  S2R R0, SR_TID.X ;  /* 0x0000000000007919 */ /* 0x000e220000002100 */
[----:B------:R-:W-:Y:S01]  /*0020*/  IMAD.MOV.U32 R8, RZ, RZ, 0x4 ;  /* 0x00000004ff087424 */ /* 0x000fe200078e00ff */
[----:B------:R-:W-:Y:S01]  /*0030*/  CS2R R10, SRZ ;  /* 0x00000000000a7805 */ /* 0x000fe2000001ff00 */
[----:B------:R-:W-:Y:S01]  /*0040*/  ULDC.64 UR4, c[0x0][0x118] ;  /* 0x0000460000047ab9 */ /* 0x000fe20000000a00 */
[----:B------:R-:W1:Y:S01]  /*0050*/  S2R R7, SR_CTAID.X ;  /* 0x0000000000077919 */ /* 0x000e620000002500 */
[----:B0-----:R-:W-:Y:S01]  /*0060*/  LOP3.LUT R0, R0, 0x7f, RZ, 0xc0, !PT ;  /* 0x0000007f00007812 */ /* 0x001fe200078ec0ff */
[----:B-1----:R-:W-:-:S04]  /*0070*/  IMAD.SHL.U32 R3, R7, 0x100, RZ ;  /* 0x0000010007037824 */ /* 0x002fc800078e00ff */
[----:B------:R-:W-:Y:S01]  /*0080*/  IMAD.SHL.U32 R2, R0, 0x2, RZ ;  /* 0x0000000200027824 */ /* 0x000fe200078e00ff */
[----:B------:R-:W-:-:S03]  /*0090*/  SHF.R.S32.HI R6, RZ, 0x1f, R3 ;  /* 0x0000001fff067819 */ /* 0x000fc60000011403 */
[----:B------:R-:W-:Y:S01]  /*00a0*/  IMAD.IADD R5, R2, 0x1, R3 ;  /* 0x0000000102057824 */ /* 0x000fe200078e0203 */
[----:B------:R-:W-:-:S03]  /*00b0*/  LOP3.LUT R9, R3, R2, RZ, 0xfc, !PT ;  /* 0x0000000203097212 */ /* 0x000fc600078efcff */
[C---:B------:R-:W-:Y:S01]  /*00c0*/  IMAD.WIDE R2, R5.reuse, R8, c[0x0][0x160] ;  /* 0x0000580005027625 */ /* 0x040fe200078e0208 */
[C---:B------:R-:W-:Y:S02]  /*00d0*/  IADD3 R4, R5.reuse, 0x1, RZ ;  /* 0x0000000105047810 */ /* 0x040fe40007ffe0ff */
[----:B------:R-:W-:Y:S02]  /*00e0*/  ISETP.GE.AND P0, PT, R5, c[0x0][0x170], PT ;  /* 0x00005c0005007a0c */ /* 0x000fe40003f06270 */
[----:B------:R-:W-:Y:S02]  /*00f0*/  ISETP.GE.AND P1, PT, R4, c[0x0][0x170], PT ;  /* 0x00005c0004007a0c */ /* 0x000fe40003f26270 */
[----:B------:R-:W-:-:S04]  /*0100*/  LEA R4, P2, R9, c[0x0][0x160], 0x2 ;  /* 0x0000580009047a11 */ /* 0x000fc800078410ff */
[----:B------:R-:W-:-:S05]  /*0110*/  LEA.HI.X R5, R9, c[0x0][0x164], R6, 0x2, P2 ;  /* 0x0000590009057a11 */ /* 0x000fca00010f1406 */
[----:B------:R0:W2:Y:S04]  /*0120*/  @!P0 LDG.E R10, [R2.64] ;  /* 0x00000004020a8981 */ /* 0x0000a8000c1e1900 */
[----:B------:R-:W2:Y:S01]  /*0130*/  @!P1 LDG.E R11, [R4.64+0x4] ;  /* 0x00000404040b9981 */ /* 0x000ea2000c1e1900 */
[----:B------:R-:W-:Y:S01]  /*0140*/  PRMT R7, R0, 0x6540, R7 ;  /* 0x0000654000077816 */ /* 0x000fe20000000007 */
[----:B------:R-:W-:-:S03]  /*0150*/  IMAD.MOV.U32 R6, RZ, RZ, RZ ;  /* 0x000000ffff067224 */ /* 0x000fc600078e00ff */
[C---:B------:R-:W-:Y:S01]  /*0160*/  ISETP.GE.AND P0, PT, R7.reuse, c[0x0][0x170], PT ;  /* 0x00005c0007007a0c */ /* 0x040fe20003f06270 */
[----:B------:R-:W-:-:S05]  /*0170*/  IMAD.HI R6, R7, -0x2df2df2d, R6 ;  /* 0xd20d20d307067827 */ /* 0x000fca00078e0206 */
[----:B------:R-:W-:-:S04]  /*0180*/  SHF.R.U32.HI R9, RZ, 0x1f, R6 ;  /* 0x0000001fff097819 */ /* 0x000fc80000011606 */
[----:B------:R-:W-:-:S05]  /*0190*/  LEA.HI.SX32 R9, R6, R9, 0x19 ;  /* 0x0000000906097211 */ /* 0x000fca00078fcaff */
[----:B0-----:R-:W-:Y:S01]  /*01a0*/  IMAD R2, R9, -0x9c, R7 ;  /* 0xffffff6409027824 */ /* 0x001fe200078e0207 */
[----:B------:R-:W-:-:S03]  /*01b0*/  LOP3.LUT R7, R7, 0x80, RZ, 0xfc, !PT ;  /* 0x0000008007077812 */ /* 0x000fc600078efcff */
[----:B------:R-:W-:Y:S01]  /*01c0*/  IMAD R2, R9, 0x750, R2 ;  /* 0x0000075009027824 */ /* 0x000fe200078e0202 */
[----:B------:R-:W-:-:S03]  /*01d0*/  ISETP.GE.AND P1, PT, R7, c[0x0][0x170], PT ;  /* 0x00005c0007007a0c */ /* 0x000fc60003f26270 */
[----:B------:R-:W-:Y:S01]  /*01e0*/  IMAD.WIDE R2, R2, R8, c[0x0][0x168] ;  /* 0x00005a0002027625 */ /* 0x000fe200078e0208 */
[----:B--2---:R-:W-:Y:S04]  /*01f0*/  STS.64 [R0.X8], R10 ;  /* 0x0000000a00007388 */ /* 0x004fe80000008a00 */
[----:B------:R-:W-:Y:S06]  /*0200*/  BAR.SYNC 0x0 ;  /* 0x0000000000007b1d */ /* 0x000fec0000000000 */
[----:B------:R-:W0:Y:S04]  /*0210*/  LDS R13, [R0.X4] ;  /* 0x00000000000d7984 */ /* 0x000e280000004800 */
[----:B0-----:R0:W-:Y:S01]  /*0220*/  @!P0 STG.E [R2.64], R13 ;  /* 0x0000000d02008986 */ /* 0x0011e2000c101904 */
[----:B------:R-:W-:Y:S05]  /*0230*/  @P1 EXIT ;  /* 0x000000000000194d */ /* 0x000fea0003800000 */
[----:B------:R-:W1:Y:S01]  /*0240*/  LDS R5, [R0.X4+0x200] ;  /* 0x0002000000057984 */ /* 0x000e620000004800 */
[----:B------:R-:W-:-:S04]  /*0250*/  IMAD.MOV.U32 R6, RZ, RZ, RZ ;  /* 0x000000ffff067224 */ /* 0x000fc800078e00ff */
[----:B0-----:R-:W-:-:S05]  /*0260*/  IMAD.HI R2, R7, -0x2df2df2d, R6 ;  /* 0xd20d20d307027827 */ /* 0x001fca00078e0206 */
[----:B------:R-:W-:-:S04]  /*0270*/  SHF.R.U32.HI R3, RZ, 0x1f, R2 ;  /* 0x0000001fff037819 */ /* 0x000fc80000011602 */
[----:B------:R-:W-:-:S05]  /*0280*/  LEA.HI.SX32 R3, R2, R3, 0x19 ;  /* 0x0000000302037211 */ /* 0x000fca00078fcaff */
[----:B------:R-:W-:-:S04]  /*0290*/  IMAD R6, R3, -0x9c, R7 ;  /* 0xffffff6403067824 */ /* 0x000fc800078e0207 */
[----:B------:R-:W-:-:S04]  /*02a0*/  IMAD R3, R3, 0x750, R6 ;  /* 0x0000075003037824 */ /* 0x000fc800078e0206 */
[----:B------:R-:W-:-:S05]  /*02b0*/  IMAD.WIDE R2, R3, R8, c[0x0][0x168] ;  /* 0x00005a0003027625 */ /* 0x000fca00078e0208 */
[----:B-1----:R-:W-:Y:S01]  /*02c0*/  STG.E [R2.64], R5 ;  /* 0x0000000502007986 */ /* 0x002fe2000c101904 */
[----:B------:R-:W-:Y:S05]  /*02d0*/  EXIT ;  /* 0x000000000000794d */ /* 0x000fea0003800000 */
.L_x_0:
[----:B------:R-:W-:-:S00]  /*02e0*/  BRA `(.L_x_0) ;  /* 0xfffffff000007947 */ /* 0x000fc0000383ffff */
[----:B------:R-:W-:-:S00]  /*02f0*/  NOP ;  /* 0x0000000000007918 */ /* 0x000fc00000000000 */
        /* <DEDUP_REMOVED lines=8> */
.L_x_1:


//--------------------- .nv.shared.triton__0d12   --------------------------
	.section	.nv.shared.triton__0d12,"aw",@nobits
	.align	16
